	.headerflags	@"EF_CUDA_TEXMODE_UNIFIED EF_CUDA_64BIT_ADDRESS EF_CUDA_ACCELERATORS EF_CUDA_SM90 EF_CUDA_VIRTUAL_SM(EF_CUDA_SM90)"
	.elftype	@"ET_EXEC"


//--------------------- .nv.info                  --------------------------
	.section	.nv.info,"",@"SHT_CUDA_INFO"
	.align	4


	//----- nvinfo : EIATTR_REGCOUNT
	.align		4
        /*0000*/ 	.byte	0x04, 0x2f
        /*0002*/ 	.short	(.L_1 - .L_0)
	.align		4
.L_0:
        /*0004*/ 	.word	index@(triton_poi_fused_8)
        /*0008*/ 	.word	0x0000001f


	//----- nvinfo : EIATTR_MIN_STACK_SIZE
	.align		4
.L_1:
        /*000c*/ 	.byte	0x04, 0x12
        /*000e*/ 	.short	(.L_3 - .L_2)
	.align		4
.L_2:
        /*0010*/ 	.word	index@(triton_poi_fused_8)
        /*0014*/ 	.word	0x00000000


	//----- nvinfo : EIATTR_FRAME_SIZE
	.align		4
.L_3:
        /*0018*/ 	.byte	0x04, 0x11
        /*001a*/ 	.short	(.L_5 - .L_4)
	.align		4
.L_4:
        /*001c*/ 	.word	index@(triton_poi_fused_8)
        /*0020*/ 	.word	0x00000000


	//----- nvinfo : EIATTR_MIN_STACK_SIZE
	.align		4
.L_5:
        /*0024*/ 	.byte	0x04, 0x12
        /*0026*/ 	.short	(.L_7 - .L_6)
	.align		4
.L_6:
        /*0028*/ 	.word	index@(triton_poi_fused_8)
        /*002c*/ 	.word	0x00000000
.L_7:


//--------------------- .nv.info.triton_poi_fused_8 --------------------------
	.section	.nv.info.triton_poi_fused_8,"",@"SHT_CUDA_INFO"
	.sectionflags	@""
	.align	4


	//----- nvinfo : EIATTR_CUDA_API_VERSION
	.align		4
        /*0000*/ 	.byte	0x04, 0x37
        /*0002*/ 	.short	(.L_9 - .L_8)
.L_8:
        /*0004*/ 	.word	0x0000007c


	//----- nvinfo : EIATTR_KPARAM_INFO
	.align		4
.L_9:
        /*0008*/ 	.byte	0x04, 0x17
        /*000a*/ 	.short	(.L_11 - .L_10)
.L_10:
        /*000c*/ 	.word	0x00000000
        /*0010*/ 	.short	0x0003
        /*0012*/ 	.short	0x0014
        /*0014*/ 	.byte	0x00, 0xf0, 0x11, 0x00


	//----- nvinfo : EIATTR_KPARAM_INFO
	.align		4
.L_11:
        /*0018*/ 	.byte	0x04, 0x17
        /*001a*/ 	.short	(.L_13 - .L_12)
.L_12:
        /*001c*/ 	.word	0x00000000
        /*0020*/ 	.short	0x0002
        /*0022*/ 	.short	0x0010
        /*0024*/ 	.byte	0x00, 0xf0, 0x11, 0x00


	//----- nvinfo : EIATTR_KPARAM_INFO
	.align		4
.L_13:
        /*0028*/ 	.byte	0x04, 0x17
        /*002a*/ 	.short	(.L_15 - .L_14)
.L_14:
        /*002c*/ 	.word	0x00000000
        /*0030*/ 	.short	0x0001
        /*0032*/ 	.short	0x0008
        /*0034*/ 	.byte	0x00, 0xf4, 0x21, 0x00


	//----- nvinfo : EIATTR_KPARAM_INFO
	.align		4
.L_15:
        /*0038*/ 	.byte	0x04, 0x17
        /*003a*/ 	.short	(.L_17 - .L_16)
.L_16:
        /*003c*/ 	.word	0x00000000
        /*0040*/ 	.short	0x0000
        /*0042*/ 	.short	0x0000
        /*0044*/ 	.byte	0x00, 0xf4, 0x21, 0x00


	//----- nvinfo : EIATTR_SPARSE_MMA_MASK
	.align		4
.L_17:
        /*0048*/ 	.byte	0x03, 0x50
        /*004a*/ 	.short	0x0000


	//----- nvinfo : EIATTR_MAXREG_COUNT
	.align		4
        /*004c*/ 	.byte	0x03, 0x1b
        /*004e*/ 	.short	0x00ff


	//----- nvinfo : EIATTR_EXIT_INSTR_OFFSETS
	.align		4
        /*0050*/ 	.byte	0x04, 0x1c
        /*0052*/ 	.short	(.L_19 - .L_18)


	//   ....[0]....
.L_18:
        /*0054*/ 	.word	0x000005e0


	//   ....[1]....
        /*0058*/ 	.word	0x00000630


	//----- nvinfo : EIATTR_REQNTID
	.align		4
.L_19:
        /*005c*/ 	.byte	0x04, 0x10
        /*005e*/ 	.short	(.L_21 - .L_20)
.L_20:
        /*0060*/ 	.word	0x00000080
        /*0064*/ 	.word	0x00000001
        /*0068*/ 	.word	0x00000001


	//----- nvinfo : EIATTR_CBANK_PARAM_SIZE
	.align		4
.L_21:
        /*006c*/ 	.byte	0x03, 0x19
        /*006e*/ 	.short	0x0018


	//----- nvinfo : EIATTR_PARAM_CBANK
	.align		4
        /*0070*/ 	.byte	0x04, 0x0a
        /*0072*/ 	.short	(.L_23 - .L_22)
	.align		4
.L_22:
        /*0074*/ 	.word	index@(.nv.constant0.triton_poi_fused_8)
        /*0078*/ 	.short	0x0210
        /*007a*/ 	.short	0x0018


	//----- nvinfo : EIATTR_SW_WAR
	.align		4
.L_23:
        /*007c*/ 	.byte	0x04, 0x36
        /*007e*/ 	.short	(.L_25 - .L_24)
.L_24:
        /*0080*/ 	.word	0x00000008
.L_25:


//--------------------- .nv.callgraph             --------------------------
	.section	.nv.callgraph,"",@"SHT_CUDA_CALLGRAPH"
	.align	4
	.sectionentsize	8
	.align		4
        /*0000*/ 	.word	0x00000000
	.align		4
        /*0004*/ 	.word	0xffffffff
	.align		4
        /*0008*/ 	.word	0x00000000
	.align		4
        /*000c*/ 	.word	0xfffffffe
	.align		4
        /*0010*/ 	.word	0x00000000
	.align		4
        /*0014*/ 	.word	0xfffffffd
	.align		4
        /*0018*/ 	.word	0x00000000
	.align		4
        /*001c*/ 	.word	0xfffffffc


//--------------------- .text.triton_poi_fused_8  --------------------------
	.section	.text.triton_poi_fused_8,"ax",@progbits
	.sectionflags	@"SHF_BARRIERS=1"
	.align	128
        .global         triton_poi_fused_8
        .type           triton_poi_fused_8,@function
        .size           triton_poi_fused_8,(.L_x_1 - triton_poi_fused_8)
        .other          triton_poi_fused_8,@"STO_CUDA_ENTRY STV_DEFAULT"
triton_poi_fused_8:
.text.triton_poi_fused_8:
[----:B------:R-:W0:Y:S01]  /*0000*/  LDC R1, c[0x0][0x28] ;  /* 0x00000a00ff017b82 */ /* 0x000e220000000800 */
[----:B------:R-:W1:Y:S07]  /*0010*/  S2R R0, SR_CTAID.X ;  /* 0x0000000000007919 */ /* 0x000e6e0000002500 */
[----:B------:R-:W2:Y:S01]  /*0020*/  LDC.64 R14, c[0x0][0x210] ;  /* 0x00008400ff0e7b82 */ /* 0x000ea20000000a00 */
[----:B------:R-:W-:Y:S01]  /*0030*/  IMAD.MOV.U32 R19, RZ, RZ, RZ ;  /* 0x000000ffff137224 */ /* 0x000fe200078e00ff */
[----:B------:R-:W-:Y:S01]  /*0040*/  ULDC.64 UR6, c[0x0][0x208] ;  /* 0x0000820000067ab9 */ /* 0x000fe20000000a00 */
[----:B------:R-:W3:Y:S01]  /*0050*/  S2R R21, SR_TID.X ;  /* 0x0000000000157919 */ /* 0x000ee20000002100 */
[----:B------:R-:W4:Y:S01]  /*0060*/  S2R R18, SR_CTAID.Y ;  /* 0x0000000000127919 */ /* 0x000f220000002600 */
[----:B------:R-:W-:-:S02]  /*0070*/  IMAD.MOV.U32 R20, RZ, RZ, RZ ;  /* 0x000000ffff147224 */ /* 0x000fc400078e00ff */
[----:B-1----:R-:W-:Y:S01]  /*0080*/  IMAD.SHL.U32 R0, R0, 0x10, RZ ;  /* 0x0000001000007824 */ /* 0x002fe200078e00ff */
[----:B---3--:R-:W-:-:S04]  /*0090*/  SHF.R.U32.HI R17, RZ, 0x4, R21 ;  /* 0x00000004ff117819 */ /* 0x008fc80000011615 */
[----:B------:R-:W-:Y:S01]  /*00a0*/  LOP3.LUT R6, R0, 0xf, R21, 0xf8, !PT ;  /* 0x0000000f00067812 */ /* 0x000fe200078ef815 */
[----:B----4-:R-:W-:Y:S01]  /*00b0*/  IMAD.SHL.U32 R16, R18, 0x40, RZ ;  /* 0x0000004012107824 */ /* 0x010fe200078e00ff */
[----:B------:R-:W-:Y:S02]  /*00c0*/  SGXT.U32 R17, R17, 0x3 ;  /* 0x000000031111781a */ /* 0x000fe40000000000 */
[----:B------:R-:W-:Y:S02]  /*00d0*/  ISETP.GE.AND P0, PT, R6, 0x9, PT ;  /* 0x000000090600780c */ /* 0x000fe40003f06270 */
[----:B------:R-:W-:Y:S02]  /*00e0*/  LOP3.LUT R2, R16, R17, RZ, 0xfc, !PT ;  /* 0x0000001110027212 */ /* 0x000fe400078efcff */
[----:B------:R-:W-:Y:S02]  /*00f0*/  LOP3.LUT R3, R16, 0x8, R17, 0xfe, !PT ;  /* 0x0000000810037812 */ /* 0x000fe400078efe11 */
[----:B------:R-:W-:Y:S01]  /*0100*/  LOP3.LUT R4, R16, 0x10, R17, 0xfe, !PT ;  /* 0x0000001010047812 */ /* 0x000fe200078efe11 */
[--C-:B------:R-:W-:Y:S01]  /*0110*/  IMAD R27, R2, 0x9, R6.reuse ;  /* 0x00000009021b7824 */ /* 0x100fe200078e0206 */
        /* <DEDUP_REMOVED lines=9> */
[----:B------:R-:W-:-:S02]  /*01b0*/  IMAD R11, R11, 0x9, R6 ;  /* 0x000000090b0b7824 */ /* 0x000fc400078e0206 */
[--C-:B------:R-:W-:Y:S02]  /*01c0*/  IMAD R13, R13, 0x9, R6.reuse ;  /* 0x000000090d0d7824 */ /* 0x100fe400078e0206 */
[----:B------:R-:W-:Y:S02]  /*01d0*/  IMAD R23, R23, 0x9, R6 ;  /* 0x0000000917177824 */ /* 0x000fe400078e0206 */
[----:B--2---:R-:W-:-:S04]  /*01e0*/  IMAD.WIDE R26, R27, 0x4, R14 ;  /* 0x000000041b1a7825 */ /* 0x004fc800078e020e */
[--C-:B------:R-:W-:Y:S01]  /*01f0*/  IMAD.WIDE R2, R3, 0x4, R14.reuse ;  /* 0x0000000403027825 */ /* 0x100fe200078e020e */
[----:B------:R1:W2:Y:S01]  /*0200*/  @!P0 LDG.E.EL R19, desc[UR6][R26.64] ;  /* 0x000000061a138981 */ /* 0x0002a2000c2e1900 */
[----:B------:R-:W-:Y:S02]  /*0210*/  CS2R R24, SRZ ;  /* 0x0000000000187805 */ /* 0x000fe4000001ff00 */
[--C-:B------:R-:W-:Y:S01]  /*0220*/  IMAD.WIDE R4, R5, 0x4, R14.reuse ;  /* 0x0000000405047825 */ /* 0x100fe200078e020e */
[----:B------:R3:W4:Y:S03]  /*0230*/  @!P0 LDG.E.EL R20, desc[UR6][R2.64] ;  /* 0x0000000602148981 */ /* 0x000726000c2e1900 */
[----:B------:R-:W-:-:S04]  /*0240*/  IMAD.WIDE R6, R7, 0x4, R14 ;  /* 0x0000000407067825 */ /* 0x000fc800078e020e */
[----:B------:R-:W-:-:S04]  /*0250*/  IMAD.WIDE R8, R9, 0x4, R14 ;  /* 0x0000000409087825 */ /* 0x000fc800078e020e */
[----:B------:R-:W-:-:S04]  /*0260*/  IMAD.WIDE R10, R11, 0x4, R14 ;  /* 0x000000040b0a7825 */ /* 0x000fc800078e020e */
[--C-:B------:R-:W-:Y:S01]  /*0270*/  IMAD.WIDE R12, R13, 0x4, R14.reuse ;  /* 0x000000040d0c7825 */ /* 0x100fe200078e020e */
[----:B-1----:R-:W-:Y:S01]  /*0280*/  CS2R R26, SRZ ;  /* 0x00000000001a7805 */ /* 0x002fe2000001ff00 */
[----:B------:R-:W5:Y:S02]  /*0290*/  @!P0 LDG.E.EL R24, desc[UR6][R6.64] ;  /* 0x0000000606188981 */ /* 0x000f64000c2e1900 */
[----:B------:R-:W-:Y:S01]  /*02a0*/  IMAD.WIDE R14, R23, 0x4, R14 ;  /* 0x00000004170e7825 */ /* 0x000fe200078e020e */
[----:B------:R-:W-:Y:S01]  /*02b0*/  HFMA2.MMA R23, -RZ, RZ, 0, 0 ;  /* 0x00000000ff177435 */ /* 0x000fe200000001ff */
[----:B------:R-:W5:Y:S02]  /*02c0*/  @!P0 LDG.E.EL R25, desc[UR6][R10.64] ;  /* 0x000000060a198981 */ /* 0x000f64000c2e1900 */
[----:B------:R-:W-:Y:S02]  /*02d0*/  IMAD.MOV.U32 R22, RZ, RZ, RZ ;  /* 0x000000ffff167224 */ /* 0x000fe400078e00ff */
[----:B------:R-:W5:Y:S04]  /*02e0*/  @!P0 LDG.E.EL R27, desc[UR6][R12.64] ;  /* 0x000000060c1b8981 */ /* 0x000f68000c2e1900 */
[----:B------:R-:W5:Y:S04]  /*02f0*/  @!P0 LDG.E.EL R22, desc[UR6][R4.64] ;  /* 0x0000000604168981 */ /* 0x000f68000c2e1900 */
[----:B------:R1:W5:Y:S04]  /*0300*/  @!P0 LDG.E.EL R23, desc[UR6][R8.64] ;  /* 0x0000000608178981 */ /* 0x000368000c2e1900 */
[----:B------:R-:W5:Y:S01]  /*0310*/  @!P0 LDG.E.EL R26, desc[UR6][R14.64] ;  /* 0x000000060e1a8981 */ /* 0x000f62000c2e1900 */
[----:B------:R-:W1:Y:S01]  /*0320*/  S2UR UR5, SR_CgaCtaId ;  /* 0x00000000000579c3 */ /* 0x000e620000008800 */
[----:B---3--:R-:W-:Y:S01]  /*0330*/  IMAD.SHL.U32 R2, R21, 0x40, RZ ;  /* 0x0000004015027824 */ /* 0x008fe200078e00ff */
[----:B------:R-:W-:-:S04]  /*0340*/  UMOV UR4, 0x400 ;  /* 0x0000040000047882 */ /* 0x000fc80000000000 */
[----:B------:R-:W-:-:S04]  /*0350*/  LOP3.LUT R2, R2, 0x3c0, RZ, 0xc0, !PT ;  /* 0x000003c002027812 */ /* 0x000fc800078ec0ff */
[----:B------:R-:W-:Y:S01]  /*0360*/  LOP3.LUT R3, R2, R17, RZ, 0xfc, !PT ;  /* 0x0000001102037212 */ /* 0x000fe200078efcff */
[----:B01----:R-:W-:-:S06]  /*0370*/  UPRMT UR4, UR5, 0x654, UR4 ;  /* 0x0000065405047896 */ /* 0x003fcc0008000004 */
[----:B------:R-:W-:-:S05]  /*0380*/  LEA.HI R2, R2, UR4, RZ, 0x1e ;  /* 0x0000000402027c11 */ /* 0x000fca000f8ff0ff */
[----:B------:R-:W-:Y:S01]  /*0390*/  IMAD R28, R3, 0x4, R2 ;  /* 0x00000004031c7824 */ /* 0x000fe200078e0202 */
[C---:B------:R-:W-:Y:S01]  /*03a0*/  LOP3.LUT R2, R21.reuse, 0x70, RZ, 0xc0, !PT ;  /* 0x0000007015027812 */ /* 0x040fe200078ec0ff */
[----:B------:R-:W-:-:S03]  /*03b0*/  IMAD.SHL.U32 R21, R21, 0x4, RZ ;  /* 0x0000000415157824 */ /* 0x000fc600078e00ff */
[----:B------:R-:W-:Y:S02]  /*03c0*/  IADD3 R3, R2, UR4, RZ ;  /* 0x0000000402037c10 */ /* 0x000fe4000fffe0ff */
[----:B------:R-:W-:-:S05]  /*03d0*/  LOP3.LUT R8, R21, 0x1fc, RZ, 0xc0, !PT ;  /* 0x000001fc15087812 */ /* 0x000fca00078ec0ff */
[----:B------:R-:W-:Y:S01]  /*03e0*/  IMAD R4, R8, 0x4, R3 ;  /* 0x0000000408047824 */ /* 0x000fe200078e0203 */
[----:B------:R-:W-:Y:S02]  /*03f0*/  SHF.R.S32.HI R3, RZ, 0x19, R18 ;  /* 0x00000019ff037819 */ /* 0x000fe40000011412 */
[----:B------:R-:W-:Y:S02]  /*0400*/  LOP3.LUT R16, R16, 0x3c, R21, 0xf8, !PT ;  /* 0x0000003c10107812 */ /* 0x000fe400078ef815 */
[----:B------:R-:W-:-:S04]  /*0410*/  SGXT R3, R3, 0x1 ;  /* 0x000000010303781a */ /* 0x000fc80000000200 */
[----:B------:R-:W-:Y:S02]  /*0420*/  LEA.HI R9, R3, R16, RZ, 0x7 ;  /* 0x0000001003097211 */ /* 0x000fe400078f38ff */
[----:B------:R-:W0:Y:S02]  /*0430*/  LDC.64 R2, c[0x0][0x218] ;  /* 0x00008600ff027b82 */ /* 0x000e240000000a00 */
[----:B------:R-:W-:Y:S02]  /*0440*/  LOP3.LUT R11, R9, 0xffffff80, RZ, 0xc0, !PT ;  /* 0xffffff80090b7812 */ /* 0x000fe400078ec0ff */
[----:B------:R-:W-:Y:S02]  /*0450*/  SHF.R.S32.HI R10, RZ, 0x7, R9 ;  /* 0x00000007ff0a7819 */ /* 0x000fe40000011409 */
[----:B------:R-:W-:Y:S01]  /*0460*/  LOP3.LUT R9, R0, R17, RZ, 0xfc, !PT ;  /* 0x0000001100097212 */ /* 0x000fe200078efcff */
[----:B------:R-:W-:Y:S01]  /*0470*/  IMAD.IADD R11, R16, 0x1, -R11 ;  /* 0x00000001100b7824 */ /* 0x000fe200078e0a0b */
[----:B------:R-:W-:-:S02]  /*0480*/  LOP3.LUT R0, R0, 0x8, R17, 0xfe, !PT ;  /* 0x0000000800007812 */ /* 0x000fc400078efe11 */
[----:B------:R-:W-:Y:S01]  /*0490*/  LOP3.LUT R13, R8, 0x200, RZ, 0xfc, !PT ;  /* 0x00000200080d7812 */ /* 0x000fe200078efcff */
[----:B------:R-:W-:Y:S01]  /*04a0*/  IMAD R12, R10, 0x480, R11 ;  /* 0x000004800a0c7824 */ /* 0x000fe200078e020b */
[C---:B------:R-:W-:Y:S02]  /*04b0*/  ISETP.GE.AND P1, PT, R9.reuse, 0x9, PT ;  /* 0x000000090900780c */ /* 0x040fe40003f26270 */
[----:B------:R-:W-:Y:S01]  /*04c0*/  ISETP.GE.AND P0, PT, R0, 0x9, PT ;  /* 0x000000090000780c */ /* 0x000fe20003f06270 */
[----:B------:R-:W-:Y:S01]  /*04d0*/  IMAD R11, R9, 0x80, R12 ;  /* 0x00000080090b7824 */ /* 0x000fe200078e020c */
[----:B------:R-:W-:-:S04]  /*04e0*/  SHF.R.U32.HI R13, RZ, 0x2, R13 ;  /* 0x00000002ff0d7819 */ /* 0x000fc8000001160d */
[----:B------:R-:W-:Y:S01]  /*04f0*/  LOP3.LUT R13, R13, 0xf0, RZ, 0xc0, !PT ;  /* 0x000000f00d0d7812 */ /* 0x000fe200078ec0ff */
[----:B0-----:R-:W-:-:S03]  /*0500*/  IMAD.WIDE R10, R11, 0x4, R2 ;  /* 0x000000040b0a7825 */ /* 0x001fc600078e0202 */
[----:B------:R-:W-:-:S05]  /*0510*/  IADD3 R13, R13, UR4, RZ ;  /* 0x000000040d0d7c10 */ /* 0x000fca000fffe0ff */
[----:B------:R-:W-:Y:S01]  /*0520*/  IMAD R13, R8, 0x4, R13 ;  /* 0x00000004080d7824 */ /* 0x000fe200078e020d */
[----:B--2---:R-:W-:Y:S04]  /*0530*/  STS [R28], R19 ;  /* 0x000000131c007388 */ /* 0x004fe80000000800 */
[----:B----4-:R-:W-:Y:S04]  /*0540*/  STS [R28+0x20], R20 ;  /* 0x000020141c007388 */ /* 0x010fe80000000800 */
[----:B-----5:R-:W-:Y:S04]  /*0550*/  STS [R28+0x60], R24 ;  /* 0x000060181c007388 */ /* 0x020fe80000000800 */
[----:B------:R-:W-:Y:S04]  /*0560*/  STS [R28+0xa0], R25 ;  /* 0x0000a0191c007388 */ /* 0x000fe80000000800 */
[----:B------:R-:W-:Y:S04]  /*0570*/  STS [R28+0xc0], R27 ;  /* 0x0000c01b1c007388 */ /* 0x000fe80000000800 */
[----:B------:R-:W-:Y:S04]  /*0580*/  STS [R28+0x40], R22 ;  /* 0x000040161c007388 */ /* 0x000fe80000000800 */
[----:B------:R-:W-:Y:S04]  /*0590*/  STS [R28+0x80], R23 ;  /* 0x000080171c007388 */ /* 0x000fe80000000800 */
[----:B------:R-:W-:Y:S01]  /*05a0*/  STS [R28+0xe0], R26 ;  /* 0x0000e01a1c007388 */ /* 0x000fe20000000800 */
[----:B------:R-:W-:Y:S06]  /*05b0*/  BAR.SYNC.DEFER_BLOCKING 0x0 ;  /* 0x0000000000007b1d */ /* 0x000fec0000010000 */
[----:B------:R-:W0:Y:S04]  /*05c0*/  LDS.128 R4, [R4] ;  /* 0x0000000004047984 */ /* 0x000e280000000c00 */
[----:B0-----:R0:W-:Y:S02]  /*05d0*/  @!P1 STG.E.128 desc[UR6][R10.64], R4 ;  /* 0x000000040a009986 */ /* 0x0011e4000c101d06 */
[----:B0-----:R-:W-:Y:S05]  /*05e0*/  @P0 EXIT ;  /* 0x000000000000094d */ /* 0x001fea0003800000 */
[----:B0-----:R-:W0:Y:S01]  /*05f0*/  LDS.128 R8, [R13+0x800] ;  /* 0x000800000d087984 */ /* 0x001e220000000c00 */
[----:B------:R-:W-:-:S04]  /*0600*/  IMAD R5, R0, 0x80, R12 ;  /* 0x0000008000057824 */ /* 0x000fc800078e020c */
[----:B------:R-:W-:-:S05]  /*0610*/  IMAD.WIDE R2, R5, 0x4, R2 ;  /* 0x0000000405027825 */ /* 0x000fca00078e0202 */
[----:B0-----:R-:W-:Y:S01]  /*0620*/  STG.E.128 desc[UR6][R2.64], R8 ;  /* 0x0000000802007986 */ /* 0x001fe2000c101d06 */
[----:B------:R-:W-:Y:S05]  /*0630*/  EXIT ;  /* 0x000000000000794d */ /* 0x000fea0003800000 */
.L_x_0:
[----:B------:R-:W-:-:S00]  /*0640*/  BRA `(.L_x_0) ;  /* 0xfffffffc00fc7947 */ /* 0x000fc0000383ffff */
[----:B------:R-:W-:-:S00]  /*0650*/  NOP ;  /* 0x0000000000007918 */ /* 0x000fc00000000000 */
        /* <DEDUP_REMOVED lines=10> */
.L_x_1:


//--------------------- .nv.shared.triton_poi_fused_8 --------------------------
	.section	.nv.shared.triton_poi_fused_8,"aw",@nobits
	.sectionflags	@""
	.align	16
	.zero		1024


//--------------------- .nv.constant0.triton_poi_fused_8 --------------------------
	.section	.nv.constant0.triton_poi_fused_8,"a",@progbits
	.sectionflags	@""
	.align	4
.nv.constant0.triton_poi_fused_8:
	.zero		552
